	.headerflags	@"EF_CUDA_TEXMODE_UNIFIED EF_CUDA_64BIT_ADDRESS EF_CUDA_ACCELERATORS EF_CUDA_SM90 EF_CUDA_VIRTUAL_SM(EF_CUDA_SM90)"
	.elftype	@"ET_EXEC"


//--------------------- .nv.info                  --------------------------
	.section	.nv.info,"",@"SHT_CUDA_INFO"
	.align	4


	//----- nvinfo : EIATTR_REGCOUNT
	.align		4
        /*0000*/ 	.byte	0x04, 0x2f
        /*0002*/ 	.short	(.L_3 - .L_2)
	.align		4
.L_2:
        /*0004*/ 	.word	index@(triton_poi_fused__native_batch_norm_legit_no_training_cat_18)
        /*0008*/ 	.word	0x00000020


	//----- nvinfo : EIATTR_MIN_STACK_SIZE
	.align		4
.L_3:
        /*000c*/ 	.byte	0x04, 0x12
        /*000e*/ 	.short	(.L_5 - .L_4)
	.align		4
.L_4:
        /*0010*/ 	.word	index@(triton_poi_fused__native_batch_norm_legit_no_training_cat_18)
        /*0014*/ 	.word	0x00000000


	//----- nvinfo : EIATTR_FRAME_SIZE
	.align		4
.L_5:
        /*0018*/ 	.byte	0x04, 0x11
        /*001a*/ 	.short	(.L_7 - .L_6)
	.align		4
.L_6:
        /*001c*/ 	.word	index@(triton_poi_fused__native_batch_norm_legit_no_training_cat_18)
        /*0020*/ 	.word	0x00000000


	//----- nvinfo : EIATTR_MIN_STACK_SIZE
	.align		4
.L_7:
        /*0024*/ 	.byte	0x04, 0x12
        /*0026*/ 	.short	(.L_9 - .L_8)
	.align		4
.L_8:
        /*0028*/ 	.word	index@(triton_poi_fused__native_batch_norm_legit_no_training_cat_18)
        /*002c*/ 	.word	0x00000000
.L_9:


//--------------------- .nv.info.triton_poi_fused__native_batch_norm_legit_no_training_cat_18 --------------------------
	.section	.nv.info.triton_poi_fused__native_batch_norm_legit_no_training_cat_18,"",@"SHT_CUDA_INFO"
	.sectionflags	@""
	.align	4


	//----- nvinfo : EIATTR_CUDA_API_VERSION
	.align		4
        /*0000*/ 	.byte	0x04, 0x37
        /*0002*/ 	.short	(.L_11 - .L_10)
.L_10:
        /*0004*/ 	.word	0x0000007c


	//----- nvinfo : EIATTR_KPARAM_INFO
	.align		4
.L_11:
        /*0008*/ 	.byte	0x04, 0x17
        /*000a*/ 	.short	(.L_13 - .L_12)
.L_12:
        /*000c*/ 	.word	0x00000000
        /*0010*/ 	.short	0x0008
        /*0012*/ 	.short	0x0040
        /*0014*/ 	.byte	0x00, 0xf0, 0x11, 0x00


	//----- nvinfo : EIATTR_KPARAM_INFO
	.align		4
.L_13:
        /*0018*/ 	.byte	0x04, 0x17
        /*001a*/ 	.short	(.L_15 - .L_14)
.L_14:
        /*001c*/ 	.word	0x00000000
        /*0020*/ 	.short	0x0007
        /*0022*/ 	.short	0x0038
        /*0024*/ 	.byte	0x00, 0xf4, 0x21, 0x00


	//----- nvinfo : EIATTR_KPARAM_INFO
	.align		4
.L_15:
        /*0028*/ 	.byte	0x04, 0x17
        /*002a*/ 	.short	(.L_17 - .L_16)
.L_16:
        /*002c*/ 	.word	0x00000000
        /*0030*/ 	.short	0x0006
        /*0032*/ 	.short	0x0030
        /*0034*/ 	.byte	0x00, 0xf4, 0x21, 0x00


	//----- nvinfo : EIATTR_KPARAM_INFO
	.align		4
.L_17:
        /*0038*/ 	.byte	0x04, 0x17
        /*003a*/ 	.short	(.L_19 - .L_18)
.L_18:
        /*003c*/ 	.word	0x00000000
        /*0040*/ 	.short	0x0005
        /*0042*/ 	.short	0x0028
        /*0044*/ 	.byte	0x00, 0xf4, 0x21, 0x00


	//----- nvinfo : EIATTR_KPARAM_INFO
	.align		4
.L_19:
        /*0048*/ 	.byte	0x04, 0x17
        /*004a*/ 	.short	(.L_21 - .L_20)
.L_20:
        /*004c*/ 	.word	0x00000000
        /*0050*/ 	.short	0x0004
        /*0052*/ 	.short	0x0020
        /*0054*/ 	.byte	0x00, 0xf4, 0x21, 0x00


	//----- nvinfo : EIATTR_KPARAM_INFO
	.align		4
.L_21:
        /*0058*/ 	.byte	0x04, 0x17
        /*005a*/ 	.short	(.L_23 - .L_22)
.L_22:
        /*005c*/ 	.word	0x00000000
        /*0060*/ 	.short	0x0003
        /*0062*/ 	.short	0x0018
        /*0064*/ 	.byte	0x00, 0xf4, 0x21, 0x00


	//----- nvinfo : EIATTR_KPARAM_INFO
	.align		4
.L_23:
        /*0068*/ 	.byte	0x04, 0x17
        /*006a*/ 	.short	(.L_25 - .L_24)
.L_24:
        /*006c*/ 	.word	0x00000000
        /*0070*/ 	.short	0x0002
        /*0072*/ 	.short	0x0010
        /*0074*/ 	.byte	0x00, 0xf4, 0x21, 0x00


	//----- nvinfo : EIATTR_KPARAM_INFO
	.align		4
.L_25:
        /*0078*/ 	.byte	0x04, 0x17
        /*007a*/ 	.short	(.L_27 - .L_26)
.L_26:
        /*007c*/ 	.word	0x00000000
        /*0080*/ 	.short	0x0001
        /*0082*/ 	.short	0x0008
        /*0084*/ 	.byte	0x00, 0xf4, 0x21, 0x00


	//----- nvinfo : EIATTR_KPARAM_INFO
	.align		4
.L_27:
        /*0088*/ 	.byte	0x04, 0x17
        /*008a*/ 	.short	(.L_29 - .L_28)
.L_28:
        /*008c*/ 	.word	0x00000000
        /*0090*/ 	.short	0x0000
        /*0092*/ 	.short	0x0000
        /*0094*/ 	.byte	0x00, 0xf4, 0x21, 0x00


	//----- nvinfo : EIATTR_SPARSE_MMA_MASK
	.align		4
.L_29:
        /*0098*/ 	.byte	0x03, 0x50
        /*009a*/ 	.short	0x0000


	//----- nvinfo : EIATTR_MAXREG_COUNT
	.align		4
        /*009c*/ 	.byte	0x03, 0x1b
        /*009e*/ 	.short	0x00ff


	//----- nvinfo : EIATTR_EXIT_INSTR_OFFSETS
	.align		4
        /*00a0*/ 	.byte	0x04, 0x1c
        /*00a2*/ 	.short	(.L_31 - .L_30)


	//   ....[0]....
.L_30:
        /*00a4*/ 	.word	0x00000680


	//----- nvinfo : EIATTR_REQNTID
	.align		4
.L_31:
        /*00a8*/ 	.byte	0x04, 0x10
        /*00aa*/ 	.short	(.L_33 - .L_32)
.L_32:
        /*00ac*/ 	.word	0x00000080
        /*00b0*/ 	.word	0x00000001
        /*00b4*/ 	.word	0x00000001


	//----- nvinfo : EIATTR_CBANK_PARAM_SIZE
	.align		4
.L_33:
        /*00b8*/ 	.byte	0x03, 0x19
        /*00ba*/ 	.short	0x0044


	//----- nvinfo : EIATTR_PARAM_CBANK
	.align		4
        /*00bc*/ 	.byte	0x04, 0x0a
        /*00be*/ 	.short	(.L_35 - .L_34)
	.align		4
.L_34:
        /*00c0*/ 	.word	index@(.nv.constant0.triton_poi_fused__native_batch_norm_legit_no_training_cat_18)
        /*00c4*/ 	.short	0x0210
        /*00c6*/ 	.short	0x0044


	//----- nvinfo : EIATTR_SW_WAR
	.align		4
.L_35:
        /*00c8*/ 	.byte	0x04, 0x36
        /*00ca*/ 	.short	(.L_37 - .L_36)
.L_36:
        /*00cc*/ 	.word	0x00000008
.L_37:


//--------------------- .nv.callgraph             --------------------------
	.section	.nv.callgraph,"",@"SHT_CUDA_CALLGRAPH"
	.align	4
	.sectionentsize	8
	.align		4
        /*0000*/ 	.word	0x00000000
	.align		4
        /*0004*/ 	.word	0xffffffff
	.align		4
        /*0008*/ 	.word	0x00000000
	.align		4
        /*000c*/ 	.word	0xfffffffe
	.align		4
        /*0010*/ 	.word	0x00000000
	.align		4
        /*0014*/ 	.word	0xfffffffd
	.align		4
        /*0018*/ 	.word	0x00000000
	.align		4
        /*001c*/ 	.word	0xfffffffc


//--------------------- .nv.constant4             --------------------------
	.section	.nv.constant4,"a",@progbits
	.align	8
	.align		8
.nv.constant4:
        /*0000*/ 	.dword	_$_str
	.align		8
        /*0008*/ 	.dword	_$_str_$_2


//--------------------- .text.triton_poi_fused__native_batch_norm_legit_no_training_cat_18 --------------------------
	.section	.text.triton_poi_fused__native_batch_norm_legit_no_training_cat_18,"ax",@progbits
	.align	128
        .global         triton_poi_fused__native_batch_norm_legit_no_training_cat_18
        .type           triton_poi_fused__native_batch_norm_legit_no_training_cat_18,@function
        .size           triton_poi_fused__native_batch_norm_legit_no_training_cat_18,(.L_x_1 - triton_poi_fused__native_batch_norm_legit_no_training_cat_18)
        .other          triton_poi_fused__native_batch_norm_legit_no_training_cat_18,@"STO_CUDA_ENTRY STV_DEFAULT"
triton_poi_fused__native_batch_norm_legit_no_training_cat_18:
.text.triton_poi_fused__native_batch_norm_legit_no_training_cat_18:
[----:B------:R-:W-:Y:S01]  /*0000*/  LDC R1, c[0x0][0x28] ;  /* 0x00000a00ff017b82 */ /* 0x000fe20000000800 */
[----:B------:R-:W1:Y:S07]  /*0010*/  S2R R0, SR_TID.X ;  /* 0x0000000000007919 */ /* 0x000e6e0000002100 */
[----:B------:R-:W2:Y:S01]  /*0020*/  LDC.64 R4, c[0x0][0x228] ;  /* 0x00008a00ff047b82 */ /* 0x000ea20000000a00 */
[----:B------:R-:W-:Y:S01]  /*0030*/  ULDC.64 UR4, c[0x0][0x208] ;  /* 0x0000820000047ab9 */ /* 0x000fe20000000a00 */
[----:B------:R-:W3:Y:S06]  /*0040*/  S2R R3, SR_CTAID.X ;  /* 0x0000000000037919 */ /* 0x000eec0000002500 */
[----:B------:R-:W4:Y:S08]  /*0050*/  LDC.64 R28, c[0x0][0x210] ;  /* 0x00008400ff1c7b82 */ /* 0x000f300000000a00 */
[----:B------:R-:W5:Y:S01]  /*0060*/  LDC.64 R10, c[0x0][0x218] ;  /* 0x00008600ff0a7b82 */ /* 0x000f620000000a00 */
[----:B------:R-:W-:-:S02]  /*0070*/  CS2R R24, SRZ ;  /* 0x0000000000187805 */ /* 0x000fc4000001ff00 */
[----:B------:R-:W-:Y:S02]  /*0080*/  CS2R R26, SRZ ;  /* 0x00000000001a7805 */ /* 0x000fe4000001ff00 */
[----:B------:R-:W-:Y:S02]  /*0090*/  CS2R R20, SRZ ;  /* 0x0000000000147805 */ /* 0x000fe4000001ff00 */
[----:B------:R-:W-:Y:S01]  /*00a0*/  CS2R R22, SRZ ;  /* 0x0000000000167805 */ /* 0x000fe2000001ff00 */
[----:B------:R-:W5:Y:S01]  /*00b0*/  LDC.64 R8, c[0x0][0x220] ;  /* 0x00008800ff087b82 */ /* 0x000f620000000a00 */
[----:B-1----:R-:W-:-:S07]  /*00c0*/  SHF.L.U32 R0, R0, 0x2, RZ ;  /* 0x0000000200007819 */ /* 0x002fce00000006ff */
[----:B------:R-:W1:Y:S01]  /*00d0*/  LDC.64 R16, c[0x0][0x230] ;  /* 0x00008c00ff107b82 */ /* 0x000e620000000a00 */
[----:B------:R-:W-:-:S04]  /*00e0*/  LOP3.LUT R0, R0, 0x1fc, RZ, 0xc0, !PT ;  /* 0x000001fc00007812 */ /* 0x000fc800078ec0ff */
[----:B---3--:R-:W-:-:S03]  /*00f0*/  LEA R0, R3, R0, 0x9 ;  /* 0x0000000003007211 */ /* 0x008fc600078e48ff */
[----:B------:R-:W3:Y:S01]  /*0100*/  LDC.64 R12, c[0x0][0x238] ;  /* 0x00008e00ff0c7b82 */ /* 0x000ee20000000a00 */
[----:B------:R-:W-:-:S04]  /*0110*/  SHF.R.S32.HI R3, RZ, 0x1f, R0 ;  /* 0x0000001fff037819 */ /* 0x000fc80000011400 */
[----:B------:R-:W-:-:S04]  /*0120*/  LEA.HI R3, R3, R0, RZ, 0x6 ;  /* 0x0000000003037211 */ /* 0x000fc800078f30ff */
[----:B------:R-:W-:Y:S02]  /*0130*/  LOP3.LUT R7, R3, 0xffffffc0, RZ, 0xc0, !PT ;  /* 0xffffffc003077812 */ /* 0x000fe400078ec0ff */
[----:B------:R-:W-:Y:S02]  /*0140*/  SHF.R.S32.HI R3, RZ, 0x6, R3 ;  /* 0x00000006ff037819 */ /* 0x000fe40000011403 */
[----:B------:R-:W-:-:S04]  /*0150*/  IADD3 R2, R0, -R7, RZ ;  /* 0x8000000700027210 */ /* 0x000fc80007ffe0ff */
[C---:B------:R-:W-:Y:S01]  /*0160*/  ISETP.GE.AND P6, PT, R2.reuse, 0x20, PT ;  /* 0x000000200200780c */ /* 0x040fe20003fc6270 */
[C---:B--2---:R-:W-:Y:S01]  /*0170*/  IMAD.WIDE R4, R2.reuse, 0x4, R4 ;  /* 0x0000000402047825 */ /* 0x044fe200078e0204 */
[----:B------:R-:W-:Y:S02]  /*0180*/  ISETP.GT.AND P5, PT, R2, 0x1f, PT ;  /* 0x0000001f0200780c */ /* 0x000fe40003fa4270 */
[----:B------:R-:W-:-:S03]  /*0190*/  LEA R3, R3, R2, 0x5 ;  /* 0x0000000203037211 */ /* 0x000fc600078e28ff */
[----:B------:R-:W2:Y:S02]  /*01a0*/  LDG.E.EL.128 R4, desc[UR4][R4.64] ;  /* 0x0000000404047981 */ /* 0x000ea4000c2e1d00 */
[----:B----4-:R-:W-:-:S04]  /*01b0*/  IMAD.WIDE R28, R3, 0x4, R28 ;  /* 0x00000004031c7825 */ /* 0x010fc800078e021c */
[----:B-----5:R-:W-:Y:S01]  /*01c0*/  IMAD.WIDE R10, R3, 0x4, R10 ;  /* 0x00000004030a7825 */ /* 0x020fe200078e020a */
[----:B------:R-:W4:Y:S04]  /*01d0*/  @!P6 LDG.E.EL.128 R24, desc[UR4][R28.64] ;  /* 0x000000041c18e981 */ /* 0x000f28000c2e1d00 */
[----:B------:R-:W5:Y:S01]  /*01e0*/  @P5 LDG.E.EL.128 R20, desc[UR4][R10.64+-0x80] ;  /* 0xffff80040a145981 */ /* 0x000f62000c2e1d00 */
[----:B0-----:R-:W-:-:S06]  /*01f0*/  IMAD.WIDE R8, R2, 0x4, R8 ;  /* 0x0000000402087825 */ /* 0x001fcc00078e0208 */
[----:B------:R-:W5:Y:S01]  /*0200*/  LDG.E.EL.128 R8, desc[UR4][R8.64] ;  /* 0x0000000408087981 */ /* 0x000f62000c2e1d00 */
[----:B-1----:R-:W-:-:S04]  /*0210*/  IMAD.WIDE R16, R2, 0x4, R16 ;  /* 0x0000000402107825 */ /* 0x002fc800078e0210 */
[----:B---3--:R-:W-:Y:S02]  /*0220*/  IMAD.WIDE R12, R2, 0x4, R12 ;  /* 0x00000004020c7825 */ /* 0x008fe400078e020c */
[----:B------:R-:W3:Y:S04]  /*0230*/  LDG.E.EL.128 R16, desc[UR4][R16.64] ;  /* 0x0000000410107981 */ /* 0x000ee8000c2e1d00 */
[----:B------:R-:W3:Y:S01]  /*0240*/  LDG.E.EL.128 R12, desc[UR4][R12.64] ;  /* 0x000000040c0c7981 */ /* 0x000ee2000c2e1d00 */
[----:B--2---:R-:W-:Y:S01]  /*0250*/  FADD R2, R4, 9.9999997473787516356e-06 ;  /* 0x3727c5ac04027421 */ /* 0x004fe20000000000 */
[----:B------:R-:W-:Y:S01]  /*0260*/  FADD R5, R5, 9.9999997473787516356e-06 ;  /* 0x3727c5ac05057421 */ /* 0x000fe20000000000 */
[----:B------:R-:W-:Y:S01]  /*0270*/  FADD R6, R6, 9.9999997473787516356e-06 ;  /* 0x3727c5ac06067421 */ /* 0x000fe20000000000 */
[----:B------:R-:W-:-:S02]  /*0280*/  FADD R7, R7, 9.9999997473787516356e-06 ;  /* 0x3727c5ac07077421 */ /* 0x000fc40000000000 */
[----:B------:R0:W1:Y:S01]  /*0290*/  MUFU.SQRT R3, R5 ;  /* 0x0000000500037308 */ /* 0x0000620000002000 */
[----:B----4-:R-:W-:Y:S02]  /*02a0*/  SEL R26, R26, RZ, !P6 ;  /* 0x000000ff1a1a7207 */ /* 0x010fe40007000000 */
[----:B------:R-:W-:Y:S02]  /*02b0*/  SEL R27, R27, RZ, !P6 ;  /* 0x000000ff1b1b7207 */ /* 0x000fe40007000000 */
[----:B-----5:R-:W-:-:S03]  /*02c0*/  @P6 SEL R26, R22, RZ, P5 ;  /* 0x000000ff161a6207 */ /* 0x020fc60002800000 */
[----:B------:R-:W2:Y:S01]  /*02d0*/  MUFU.SQRT R2, R2 ;  /* 0x0000000200027308 */ /* 0x000ea20000002000 */
[----:B0-----:R-:W-:Y:S01]  /*02e0*/  HFMA2.MMA R5, -RZ, RZ, 1.625, 0 ;  /* 0x3e800000ff057435 */ /* 0x001fe200000001ff */
[----:B------:R-:W-:Y:S02]  /*02f0*/  SEL R25, R25, RZ, !P6 ;  /* 0x000000ff19197207 */ /* 0x000fe40007000000 */
[----:B------:R-:W-:Y:S02]  /*0300*/  SEL R24, R24, RZ, !P6 ;  /* 0x000000ff18187207 */ /* 0x000fe40007000000 */
[----:B------:R-:W-:Y:S02]  /*0310*/  @P6 SEL R27, R23, RZ, P5 ;  /* 0x000000ff171b6207 */ /* 0x000fe40002800000 */
[----:B------:R-:W0:Y:S01]  /*0320*/  MUFU.SQRT R4, R6 ;  /* 0x0000000600047308 */ /* 0x000e220000002000 */
[C---:B-1----:R-:W-:Y:S02]  /*0330*/  FSETP.GT.AND P2, PT, R3.reuse, 8.50705917302346158658e+37, PT ;  /* 0x7e8000000300780b */ /* 0x042fe40003f44000 */
[----:B------:R-:W-:Y:S01]  /*0340*/  FSETP.GEU.AND P3, PT, R3, 1.175494350822287508e-38, PT ;  /* 0x008000000300780b */ /* 0x000fe20003f6e000 */
[----:B------:R-:W-:Y:S01]  /*0350*/  FADD R11, -R11, R27 ;  /* 0x0000001b0b0b7221 */ /* 0x000fe20000000100 */
[----:B------:R-:W-:-:S02]  /*0360*/  @P6 SEL R25, R21, RZ, P5 ;  /* 0x000000ff15196207 */ /* 0x000fc40002800000 */
[C---:B--2---:R-:W-:Y:S01]  /*0370*/  FSETP.GT.AND P0, PT, R2.reuse, 8.50705917302346158658e+37, PT ;  /* 0x7e8000000200780b */ /* 0x044fe20003f04000 */
[----:B------:R1:W2:Y:S01]  /*0380*/  MUFU.SQRT R22, R7 ;  /* 0x0000000700167308 */ /* 0x0002a20000002000 */
[----:B------:R-:W-:Y:S02]  /*0390*/  FSETP.GEU.AND P1, PT, R2, 1.175494350822287508e-38, PT ;  /* 0x008000000200780b */ /* 0x000fe40003f2e000 */
[----:B------:R-:W-:-:S03]  /*03a0*/  @P6 SEL R24, R20, RZ, P5 ;  /* 0x000000ff14186207 */ /* 0x000fc60002800000 */
[----:B------:R-:W-:Y:S01]  /*03b0*/  @P2 FMUL R3, R3, 0.25 ;  /* 0x3e80000003032820 */ /* 0x000fe20000400000 */
[C---:B0-----:R-:W-:Y:S02]  /*03c0*/  FSETP.GT.AND P4, PT, R4.reuse, 8.50705917302346158658e+37, PT ;  /* 0x7e8000000400780b */ /* 0x041fe40003f84000 */
[----:B------:R-:W-:Y:S01]  /*03d0*/  FSETP.GEU.AND P6, PT, R4, 1.175494350822287508e-38, PT ;  /* 0x008000000400780b */ /* 0x000fe20003fce000 */
[----:B------:R-:W-:Y:S01]  /*03e0*/  @!P3 FMUL R3, R3, 16777216 ;  /* 0x4b8000000303b820 */ /* 0x000fe20000400000 */
[C---:B-1----:R-:W-:Y:S01]  /*03f0*/  FSEL R7, R5.reuse, 1, P0 ;  /* 0x3f80000005077808 */ /* 0x042fe20000000000 */
[----:B------:R-:W-:Y:S01]  /*0400*/  @P0 FMUL R2, R2, 0.25 ;  /* 0x3e80000002020820 */ /* 0x000fe20000400000 */
[----:B------:R-:W-:Y:S02]  /*0410*/  FSEL R21, R5, 1, P4 ;  /* 0x3f80000005157808 */ /* 0x000fe40002000000 */
[----:B--2---:R-:W-:Y:S01]  /*0420*/  FSETP.GT.AND P5, PT, R22, 8.50705917302346158658e+37, PT ;  /* 0x7e8000001600780b */ /* 0x004fe20003fa4000 */
[----:B------:R-:W-:Y:S01]  /*0430*/  @!P1 FMUL R2, R2, 16777216 ;  /* 0x4b80000002029820 */ /* 0x000fe20000400000 */
[----:B------:R-:W-:Y:S01]  /*0440*/  FSETP.GEU.AND P0, PT, R22, 1.175494350822287508e-38, PT ;  /* 0x008000001600780b */ /* 0x000fe20003f0e000 */
[----:B------:R-:W-:Y:S01]  /*0450*/  MUFU.RCP R3, R3 ;  /* 0x0000000300037308 */ /* 0x000fe20000001000 */
[----:B------:R-:W-:Y:S01]  /*0460*/  @!P1 FMUL R7, R7, 16777216 ;  /* 0x4b80000007079820 */ /* 0x000fe20000400000 */
[----:B------:R-:W-:Y:S01]  /*0470*/  @P4 FMUL R4, R4, 0.25 ;  /* 0x3e80000004044820 */ /* 0x000fe20000400000 */
[----:B------:R-:W-:Y:S01]  /*0480*/  FSEL R23, R5, 1, P5 ;  /* 0x3f80000005177808 */ /* 0x000fe20002800000 */
[----:B------:R-:W-:-:S02]  /*0490*/  @!P6 FMUL R21, R21, 16777216 ;  /* 0x4b8000001515e820 */ /* 0x000fc40000400000 */
[----:B------:R-:W-:Y:S02]  /*04a0*/  @!P6 FMUL R4, R4, 16777216 ;  /* 0x4b8000000404e820 */ /* 0x000fe40000400000 */
[----:B------:R0:W1:Y:S02]  /*04b0*/  MUFU.RCP R20, R2 ;  /* 0x0000000200147308 */ /* 0x0000640000001000 */
[----:B------:R-:W-:Y:S02]  /*04c0*/  @P5 FMUL R22, R22, 0.25 ;  /* 0x3e80000016165820 */ /* 0x000fe40000400000 */
[----:B------:R-:W-:Y:S02]  /*04d0*/  @!P0 FMUL R23, R23, 16777216 ;  /* 0x4b80000017178820 */ /* 0x000fe40000400000 */
[----:B------:R-:W-:Y:S02]  /*04e0*/  @!P0 FMUL R22, R22, 16777216 ;  /* 0x4b80000016168820 */ /* 0x000fe40000400000 */
[----:B------:R2:W4:Y:S01]  /*04f0*/  MUFU.RCP R6, R4 ;  /* 0x0000000400067308 */ /* 0x0005220000001000 */
[----:B0-----:R-:W-:-:S05]  /*0500*/  FSEL R2, R5, 1, P2 ;  /* 0x3f80000005027808 */ /* 0x001fca0001000000 */
[----:B------:R-:W-:Y:S01]  /*0510*/  @!P3 FMUL R2, R2, 16777216 ;  /* 0x4b8000000202b820 */ /* 0x000fe20000400000 */
[----:B-1----:R-:W-:Y:S01]  /*0520*/  FMUL R20, R20, R7 ;  /* 0x0000000714147220 */ /* 0x002fe20000400000 */
[----:B------:R-:W0:Y:S01]  /*0530*/  MUFU.RCP R22, R22 ;  /* 0x0000001600167308 */ /* 0x000e220000001000 */
[----:B--2---:R-:W1:Y:S01]  /*0540*/  LDC.64 R4, c[0x0][0x248] ;  /* 0x00009200ff047b82 */ /* 0x004e620000000a00 */
[----:B------:R-:W-:Y:S01]  /*0550*/  FMUL R7, R3, R2 ;  /* 0x0000000203077220 */ /* 0x000fe20000400000 */
[----:B----4-:R-:W-:Y:S01]  /*0560*/  FMUL R6, R6, R21 ;  /* 0x0000001506067220 */ /* 0x010fe20000400000 */
[----:B------:R-:W-:-:S05]  /*0570*/  FADD R21, -R8, R24 ;  /* 0x0000001808157221 */ /* 0x000fca0000000100 */
[----:B------:R-:W2:Y:S01]  /*0580*/  LDC.64 R2, c[0x0][0x240] ;  /* 0x00009000ff027b82 */ /* 0x000ea20000000a00 */
[----:B------:R-:W-:Y:S01]  /*0590*/  FMUL R21, R21, R20 ;  /* 0x0000001415157220 */ /* 0x000fe20000400000 */
[----:B------:R-:W-:Y:S01]  /*05a0*/  FADD R20, -R9, R25 ;  /* 0x0000001909147221 */ /* 0x000fe20000000100 */
[----:B------:R-:W-:Y:S01]  /*05b0*/  FADD R9, -R10, R26 ;  /* 0x0000001a0a097221 */ /* 0x000fe20000000100 */
[----:B0-----:R-:W-:Y:S01]  /*05c0*/  FMUL R8, R22, R23 ;  /* 0x0000001716087220 */ /* 0x001fe20000400000 */
[----:B---3--:R-:W-:Y:S01]  /*05d0*/  FFMA R12, R16, R21, R12 ;  /* 0x00000015100c7223 */ /* 0x008fe2000000000c */
[----:B------:R-:W-:Y:S01]  /*05e0*/  FMUL R20, R20, R7 ;  /* 0x0000000714147220 */ /* 0x000fe20000400000 */
[----:B------:R-:W-:Y:S01]  /*05f0*/  FMUL R9, R9, R6 ;  /* 0x0000000609097220 */ /* 0x000fe20000400000 */
[----:B------:R-:W-:Y:S02]  /*0600*/  FMUL R8, R11, R8 ;  /* 0x000000080b087220 */ /* 0x000fe40000400000 */
[----:B------:R-:W-:Y:S01]  /*0610*/  FFMA R13, R17, R20, R13 ;  /* 0x00000014110d7223 */ /* 0x000fe2000000000d */
[----:B------:R-:W-:Y:S01]  /*0620*/  FFMA R14, R18, R9, R14 ;  /* 0x00000009120e7223 */ /* 0x000fe2000000000e */
[----:B------:R-:W-:Y:S01]  /*0630*/  FFMA R15, R19, R8, R15 ;  /* 0x00000008130f7223 */ /* 0x000fe2000000000f */
[----:B-1----:R-:W-:-:S04]  /*0640*/  IMAD.WIDE R4, R0, 0x4, R4 ;  /* 0x0000000400047825 */ /* 0x002fc800078e0204 */
[----:B--2---:R-:W-:-:S05]  /*0650*/  IMAD.WIDE R2, R0, 0x4, R2 ;  /* 0x0000000400027825 */ /* 0x004fca00078e0202 */
[----:B------:R-:W-:Y:S04]  /*0660*/  STG.E.128 desc[UR4][R2.64], R24 ;  /* 0x0000001802007986 */ /* 0x000fe8000c101d04 */
[----:B------:R-:W-:Y:S01]  /*0670*/  STG.E.128 desc[UR4][R4.64], R12 ;  /* 0x0000000c04007986 */ /* 0x000fe2000c101d04 */
[----:B------:R-:W-:Y:S05]  /*0680*/  EXIT ;  /* 0x000000000000794d */ /* 0x000fea0003800000 */
.L_x_0:
[----:B------:R-:W-:-:S00]  /*0690*/  BRA `(.L_x_0) ;  /* 0xfffffffc00fc7947 */ /* 0x000fc0000383ffff */
[----:B------:R-:W-:-:S00]  /*06a0*/  NOP ;  /* 0x0000000000007918 */ /* 0x000fc00000000000 */
        /* <DEDUP_REMOVED lines=13> */
.L_x_1:


//--------------------- .nv.global.init           --------------------------
	.section	.nv.global.init,"aw",@progbits
.nv.global.init:
	.type		_$_str,@object
	.size		_$_str,(_$_str_$_2 - _$_str)
_$_str:
        /*0000*/ 	.byte	0x5f, 0x5f, 0x43, 0x55, 0x44, 0x41, 0x5f, 0x46, 0x54, 0x5a, 0x00
	.type		_$_str_$_2,@object
	.size		_$_str_$_2,(.L_1 - _$_str_$_2)
_$_str_$_2:
        /*000b*/ 	.byte	0x5f, 0x5f, 0x43, 0x55, 0x44, 0x41, 0x5f, 0x50, 0x52, 0x45, 0x43, 0x5f, 0x53, 0x51, 0x52, 0x54
        /*001b*/ 	.byte	0x00
.L_1:


//--------------------- .nv.constant0.triton_poi_fused__native_batch_norm_legit_no_training_cat_18 --------------------------
	.section	.nv.constant0.triton_poi_fused__native_batch_norm_legit_no_training_cat_18,"a",@progbits
	.sectionflags	@""
	.align	4
.nv.constant0.triton_poi_fused__native_batch_norm_legit_no_training_cat_18:
	.zero		596
